//
// Generated by NVIDIA NVVM Compiler
//
// Compiler Build ID: CL-36424714
// Cuda compilation tools, release 13.0, V13.0.88
// Based on NVVM 20.0.0
//

.version 9.0
.target sm_100
.address_size 64

	// .globl	_Z14initializationPi
.global .attribute(.managed) .align 4 .b8 bucket[20];

.visible .entry _Z14initializationPi(
	.param .u64 .ptr .align 1 _Z14initializationPi_param_0
)
{
	.reg .b32 	%r<6>;
	.reg .b64 	%rd<5>;

	ld.param.u64 	%rd1, [_Z14initializationPi_param_0];
	cvta.to.global.u64 	%rd2, %rd1;
	mov.u32 	%r1, %ctaid.x;
	mov.u32 	%r2, %ntid.x;
	mov.u32 	%r3, %tid.x;
	mad.lo.s32 	%r4, %r1, %r2, %r3;
	mul.wide.s32 	%rd3, %r4, 4;
	add.s64 	%rd4, %rd2, %rd3;
	mov.b32 	%r5, 0;
	st.global.u32 	[%rd4], %r5;
	ret;

}
	// .globl	_Z9reductionPiS_
.visible .entry _Z9reductionPiS_(
	.param .u64 .ptr .align 1 _Z9reductionPiS__param_0,
	.param .u64 .ptr .align 1 _Z9reductionPiS__param_1
)
{
	.reg .b32 	%r<7>;
	.reg .b64 	%rd<9>;

	ld.param.u64 	%rd1, [_Z9reductionPiS__param_0];
	ld.param.u64 	%rd2, [_Z9reductionPiS__param_1];
	cvta.to.global.u64 	%rd3, %rd1;
	cvta.to.global.u64 	%rd4, %rd2;
	mov.u32 	%r1, %ctaid.x;
	mov.u32 	%r2, %ntid.x;
	mov.u32 	%r3, %tid.x;
	mad.lo.s32 	%r4, %r1, %r2, %r3;
	mul.wide.s32 	%rd5, %r4, 4;
	add.s64 	%rd6, %rd4, %rd5;
	ld.global.u32 	%r5, [%rd6];
	mul.wide.s32 	%rd7, %r5, 4;
	add.s64 	%rd8, %rd3, %rd7;
	atom.global.add.u32 	%r6, [%rd8], 1;
	ret;

}
	// .globl	_Z10bucketsortPiS_
.visible .entry _Z10bucketsortPiS_(
	.param .u64 .ptr .align 1 _Z10bucketsortPiS__param_0,
	.param .u64 .ptr .align 1 _Z10bucketsortPiS__param_1
)
{
	.reg .pred 	%p<3>;
	.reg .b32 	%r<13>;
	.reg .b64 	%rd<9>;

	ld.param.u64 	%rd3, [_Z10bucketsortPiS__param_0];
	ld.param.u64 	%rd4, [_Z10bucketsortPiS__param_1];
	mov.u32 	%r6, %ctaid.x;
	mov.u32 	%r7, %ntid.x;
	mov.u32 	%r8, %tid.x;
	mad.lo.s32 	%r1, %r6, %r7, %r8;
	setp.lt.s32 	%p1, %r1, 0;
	@%p1 bra 	$L__BB2_3;
	cvta.to.global.u64 	%rd5, %rd4;
	mul.wide.u32 	%rd6, %r1, 4;
	add.s64 	%rd1, %rd5, %rd6;
	cvta.to.global.u64 	%rd2, %rd3;
	mov.b32 	%r11, 0;
	mov.u32 	%r12, %r11;
$L__BB2_2:
	st.global.u32 	[%rd1], %r12;
	mul.wide.u32 	%rd7, %r12, 4;
	add.s64 	%rd8, %rd2, %rd7;
	ld.global.u32 	%r10, [%rd8];
	add.s32 	%r11, %r10, %r11;
	add.s32 	%r12, %r12, 1;
	setp.le.s32 	%p2, %r11, %r1;
	@%p2 bra 	$L__BB2_2;
$L__BB2_3:
	ret;

}


// ===== COMPILED SASS (sm_100) =====

	.target	sm_100

	.elftype	@"ET_EXEC"


//--------------------- .note.nv.tkinfo           --------------------------
	.section	.note.nv.tkinfo,"",@"SHT_NOTE"
	.sectionflags	@"SHF_NOTE_NV_TKINFO"
	.tkinfo
        /*0018*/ 	.word	0x00000002
        /*0030*/ 	.string	""
        /*0030*/ 	.string	"ptxas"
        /*0030*/ 	.string	"Cuda compilation tools, release 13.0, V13.0.88"
        /*0030*/ 	.string	"Build cuda_13.0.r13.0/compiler.36424714_0"
        /*0030*/ 	.string	"-arch sm_100 -m 64 "



//--------------------- .note.nv.cuinfo           --------------------------
	.section	.note.nv.cuinfo,"",@"SHT_NOTE"
	.sectionflags	@"SHF_NOTE_NV_CUINFO"
        /*0018*/ 	.short	0x0002
        /*001a*/ 	.short	0x0064
        /*001c*/ 	.short	0x0082
	.zero		2


//--------------------- .nv.info                  --------------------------
	.section	.nv.info,"",@"SHT_CUDA_INFO"
	.align	4


	//----- nvinfo : EIATTR_REGCOUNT
	.align		4
        /*0000*/ 	.byte	0x04, 0x2f
        /*0002*/ 	.short	(.L_2 - .L_1)
	.align		4
.L_1:
        /*0004*/ 	.word	index@(_Z14initializationPi)
        /*0008*/ 	.word	0x00000008


	//----- nvinfo : EIATTR_FRAME_SIZE
	.align		4
.L_2:
        /*000c*/ 	.byte	0x04, 0x11
        /*000e*/ 	.short	(.L_4 - .L_3)
	.align		4
.L_3:
        /*0010*/ 	.word	index@(_Z14initializationPi)
        /*0014*/ 	.word	0x00000000


	//----- nvinfo : EIATTR_REGCOUNT
	.align		4
.L_4:
        /*0018*/ 	.byte	0x04, 0x2f
        /*001a*/ 	.short	(.L_6 - .L_5)
	.align		4
.L_5:
        /*001c*/ 	.word	index@(_Z9reductionPiS_)
        /*0020*/ 	.word	0x0000000a


	//----- nvinfo : EIATTR_FRAME_SIZE
	.align		4
.L_6:
        /*0024*/ 	.byte	0x04, 0x11
        /*0026*/ 	.short	(.L_8 - .L_7)
	.align		4
.L_7:
        /*0028*/ 	.word	index@(_Z9reductionPiS_)
        /*002c*/ 	.word	0x00000000


	//----- nvinfo : EIATTR_REGCOUNT
	.align		4
.L_8:
        /*0030*/ 	.byte	0x04, 0x2f
        /*0032*/ 	.short	(.L_10 - .L_9)
	.align		4
.L_9:
        /*0034*/ 	.word	index@(_Z10bucketsortPiS_)
        /*0038*/ 	.word	0x0000000e


	//----- nvinfo : EIATTR_FRAME_SIZE
	.align		4
.L_10:
        /*003c*/ 	.byte	0x04, 0x11
        /*003e*/ 	.short	(.L_12 - .L_11)
	.align		4
.L_11:
        /*0040*/ 	.word	index@(_Z10bucketsortPiS_)
        /*0044*/ 	.word	0x00000000


	//----- nvinfo : EIATTR_MIN_STACK_SIZE
	.align		4
.L_12:
        /*0048*/ 	.byte	0x04, 0x12
        /*004a*/ 	.short	(.L_14 - .L_13)
	.align		4
.L_13:
        /*004c*/ 	.word	index@(_Z10bucketsortPiS_)
        /*0050*/ 	.word	0x00000000


	//----- nvinfo : EIATTR_MIN_STACK_SIZE
	.align		4
.L_14:
        /*0054*/ 	.byte	0x04, 0x12
        /*0056*/ 	.short	(.L_16 - .L_15)
	.align		4
.L_15:
        /*0058*/ 	.word	index@(_Z9reductionPiS_)
        /*005c*/ 	.word	0x00000000


	//----- nvinfo : EIATTR_MIN_STACK_SIZE
	.align		4
.L_16:
        /*0060*/ 	.byte	0x04, 0x12
        /*0062*/ 	.short	(.L_18 - .L_17)
	.align		4
.L_17:
        /*0064*/ 	.word	index@(_Z14initializationPi)
        /*0068*/ 	.word	0x00000000
.L_18:


//--------------------- .nv.compat                --------------------------
	.section	.nv.compat,"",@"SHT_CUDA_COMPAT_INFO"
	.align	4
        /*0000*/ 	.byte	0x02, 0x09, 0x00, 0x00, 0x02, 0x02, 0x01, 0x00, 0x02, 0x05, 0x05, 0x00, 0x03, 0x07, 0x01, 0x01
        /*0010*/ 	.byte	0x02, 0x03, 0x00, 0x00, 0x02, 0x06, 0x01, 0x00, 0x04, 0x0b, 0x08, 0x00, 0x09, 0x00, 0x00, 0x00
        /*0020*/ 	.byte	0x00, 0x00, 0x00, 0x00


//--------------------- .nv.info._Z10bucketsortPiS_ --------------------------
	.section	.nv.info._Z10bucketsortPiS_,"",@"SHT_CUDA_INFO"
	.sectionflags	@""
	.align	4


	//----- nvinfo : EIATTR_CUDA_API_VERSION
	.align		4
        /*0000*/ 	.byte	0x04, 0x37
        /*0002*/ 	.short	(.L_20 - .L_19)
.L_19:
        /*0004*/ 	.word	0x00000082


	//----- nvinfo : EIATTR_KPARAM_INFO
	.align		4
.L_20:
        /*0008*/ 	.byte	0x04, 0x17
        /*000a*/ 	.short	(.L_22 - .L_21)
.L_21:
        /*000c*/ 	.word	0x00000000
        /*0010*/ 	.short	0x0001
        /*0012*/ 	.short	0x0008
        /*0014*/ 	.byte	0x00, 0xf5, 0x21, 0x00


	//----- nvinfo : EIATTR_KPARAM_INFO
	.align		4
.L_22:
        /*0018*/ 	.byte	0x04, 0x17
        /*001a*/ 	.short	(.L_24 - .L_23)
.L_23:
        /*001c*/ 	.word	0x00000000
        /*0020*/ 	.short	0x0000
        /*0022*/ 	.short	0x0000
        /*0024*/ 	.byte	0x00, 0xf5, 0x21, 0x00


	//----- nvinfo : EIATTR_SPARSE_MMA_MASK
	.align		4
.L_24:
        /*0028*/ 	.byte	0x03, 0x50
        /*002a*/ 	.short	0x0000


	//----- nvinfo : EIATTR_MAXREG_COUNT
	.align		4
        /*002c*/ 	.byte	0x03, 0x1b
        /*002e*/ 	.short	0x00ff


	//----- nvinfo : EIATTR_MERCURY_ISA_VERSION
	.align		4
        /*0030*/ 	.byte	0x03, 0x5f
        /*0032*/ 	.short	0x0101


	//----- nvinfo : EIATTR_VRC_CTA_INIT_COUNT
	.align		4
        /*0034*/ 	.byte	0x02, 0x4a
	.zero		1
	.zero		1


	//----- nvinfo : EIATTR_EXIT_INSTR_OFFSETS
	.align		4
        /*0038*/ 	.byte	0x04, 0x1c
        /*003a*/ 	.short	(.L_26 - .L_25)


	//   ....[0]....
.L_25:
        /*003c*/ 	.word	0x00000060


	//   ....[1]....
        /*0040*/ 	.word	0x00000140


	//----- nvinfo : EIATTR_CRS_STACK_SIZE
	.align		4
.L_26:
        /*0044*/ 	.byte	0x04, 0x1e
        /*0046*/ 	.short	(.L_28 - .L_27)
.L_27:
        /*0048*/ 	.word	0x00000000


	//----- nvinfo : EIATTR_CBANK_PARAM_SIZE
	.align		4
.L_28:
        /*004c*/ 	.byte	0x03, 0x19
        /*004e*/ 	.short	0x0010


	//----- nvinfo : EIATTR_PARAM_CBANK
	.align		4
        /*0050*/ 	.byte	0x04, 0x0a
        /*0052*/ 	.short	(.L_30 - .L_29)
	.align		4
.L_29:
        /*0054*/ 	.word	index@(.nv.constant0._Z10bucketsortPiS_)
        /*0058*/ 	.short	0x0380
        /*005a*/ 	.short	0x0010


	//----- nvinfo : EIATTR_SW_WAR
	.align		4
.L_30:
        /*005c*/ 	.byte	0x04, 0x36
        /*005e*/ 	.short	(.L_32 - .L_31)
.L_31:
        /*0060*/ 	.word	0x00000008
.L_32:


//--------------------- .nv.info._Z9reductionPiS_ --------------------------
	.section	.nv.info._Z9reductionPiS_,"",@"SHT_CUDA_INFO"
	.sectionflags	@""
	.align	4


	//----- nvinfo : EIATTR_CUDA_API_VERSION
	.align		4
        /*0000*/ 	.byte	0x04, 0x37
        /*0002*/ 	.short	(.L_34 - .L_33)
.L_33:
        /*0004*/ 	.word	0x00000082


	//----- nvinfo : EIATTR_KPARAM_INFO
	.align		4
.L_34:
        /*0008*/ 	.byte	0x04, 0x17
        /*000a*/ 	.short	(.L_36 - .L_35)
.L_35:
        /*000c*/ 	.word	0x00000000
        /*0010*/ 	.short	0x0001
        /*0012*/ 	.short	0x0008
        /*0014*/ 	.byte	0x00, 0xf5, 0x21, 0x00


	//----- nvinfo : EIATTR_KPARAM_INFO
	.align		4
.L_36:
        /*0018*/ 	.byte	0x04, 0x17
        /*001a*/ 	.short	(.L_38 - .L_37)
.L_37:
        /*001c*/ 	.word	0x00000000
        /*0020*/ 	.short	0x0000
        /*0022*/ 	.short	0x0000
        /*0024*/ 	.byte	0x00, 0xf5, 0x21, 0x00


	//----- nvinfo : EIATTR_SPARSE_MMA_MASK
	.align		4
.L_38:
        /*0028*/ 	.byte	0x03, 0x50
        /*002a*/ 	.short	0x0000


	//----- nvinfo : EIATTR_MAXREG_COUNT
	.align		4
        /*002c*/ 	.byte	0x03, 0x1b
        /*002e*/ 	.short	0x00ff


	//----- nvinfo : EIATTR_MERCURY_ISA_VERSION
	.align		4
        /*0030*/ 	.byte	0x03, 0x5f
        /*0032*/ 	.short	0x0101


	//----- nvinfo : EIATTR_VRC_CTA_INIT_COUNT
	.align		4
        /*0034*/ 	.byte	0x02, 0x4a
	.zero		1
	.zero		1


	//----- nvinfo : EIATTR_EXIT_INSTR_OFFSETS
	.align		4
        /*0038*/ 	.byte	0x04, 0x1c
        /*003a*/ 	.short	(.L_40 - .L_39)


	//   ....[0]....
.L_39:
        /*003c*/ 	.word	0x000000d0


	//----- nvinfo : EIATTR_CBANK_PARAM_SIZE
	.align		4
.L_40:
        /*0040*/ 	.byte	0x03, 0x19
        /*0042*/ 	.short	0x0010


	//----- nvinfo : EIATTR_PARAM_CBANK
	.align		4
        /*0044*/ 	.byte	0x04, 0x0a
        /*0046*/ 	.short	(.L_42 - .L_41)
	.align		4
.L_41:
        /*0048*/ 	.word	index@(.nv.constant0._Z9reductionPiS_)
        /*004c*/ 	.short	0x0380
        /*004e*/ 	.short	0x0010


	//----- nvinfo : EIATTR_SW_WAR
	.align		4
.L_42:
        /*0050*/ 	.byte	0x04, 0x36
        /*0052*/ 	.short	(.L_44 - .L_43)
.L_43:
        /*0054*/ 	.word	0x00000008
.L_44:


//--------------------- .nv.info._Z14initializationPi --------------------------
	.section	.nv.info._Z14initializationPi,"",@"SHT_CUDA_INFO"
	.sectionflags	@""
	.align	4


	//----- nvinfo : EIATTR_CUDA_API_VERSION
	.align		4
        /*0000*/ 	.byte	0x04, 0x37
        /*0002*/ 	.short	(.L_46 - .L_45)
.L_45:
        /*0004*/ 	.word	0x00000082


	//----- nvinfo : EIATTR_KPARAM_INFO
	.align		4
.L_46:
        /*0008*/ 	.byte	0x04, 0x17
        /*000a*/ 	.short	(.L_48 - .L_47)
.L_47:
        /*000c*/ 	.word	0x00000000
        /*0010*/ 	.short	0x0000
        /*0012*/ 	.short	0x0000
        /*0014*/ 	.byte	0x00, 0xf5, 0x21, 0x00


	//----- nvinfo : EIATTR_SPARSE_MMA_MASK
	.align		4
.L_48:
        /*0018*/ 	.byte	0x03, 0x50
        /*001a*/ 	.short	0x0000


	//----- nvinfo : EIATTR_MAXREG_COUNT
	.align		4
        /*001c*/ 	.byte	0x03, 0x1b
        /*001e*/ 	.short	0x00ff


	//----- nvinfo : EIATTR_MERCURY_ISA_VERSION
	.align		4
        /*0020*/ 	.byte	0x03, 0x5f
        /*0022*/ 	.short	0x0101


	//----- nvinfo : EIATTR_VRC_CTA_INIT_COUNT
	.align		4
        /*0024*/ 	.byte	0x02, 0x4a
	.zero		1
	.zero		1


	//----- nvinfo : EIATTR_EXIT_INSTR_OFFSETS
	.align		4
        /*0028*/ 	.byte	0x04, 0x1c
        /*002a*/ 	.short	(.L_50 - .L_49)


	//   ....[0]....
.L_49:
        /*002c*/ 	.word	0x00000090


	//----- nvinfo : EIATTR_CBANK_PARAM_SIZE
	.align		4
.L_50:
        /*0030*/ 	.byte	0x03, 0x19
        /*0032*/ 	.short	0x0008


	//----- nvinfo : EIATTR_PARAM_CBANK
	.align		4
        /*0034*/ 	.byte	0x04, 0x0a
        /*0036*/ 	.short	(.L_52 - .L_51)
	.align		4
.L_51:
        /*0038*/ 	.word	index@(.nv.constant0._Z14initializationPi)
        /*003c*/ 	.short	0x0380
        /*003e*/ 	.short	0x0008


	//----- nvinfo : EIATTR_SW_WAR
	.align		4
.L_52:
        /*0040*/ 	.byte	0x04, 0x36
        /*0042*/ 	.short	(.L_54 - .L_53)
.L_53:
        /*0044*/ 	.word	0x00000008
.L_54:


//--------------------- .nv.callgraph             --------------------------
	.section	.nv.callgraph,"",@"SHT_CUDA_CALLGRAPH"
	.align	4
	.sectionentsize	8
	.align		4
        /*0000*/ 	.word	0x00000000
	.align		4
        /*0004*/ 	.word	0xffffffff
	.align		4
        /*0008*/ 	.word	0x00000000
	.align		4
        /*000c*/ 	.word	0xfffffffe
	.align		4
        /*0010*/ 	.word	0x00000000
	.align		4
        /*0014*/ 	.word	0xfffffffd
	.align		4
        /*0018*/ 	.word	0x00000000
	.align		4
        /*001c*/ 	.word	0xfffffffc


//--------------------- .nv.constant4             --------------------------
	.section	.nv.constant4,"a",@progbits
	.align	8
	.align		8
.nv.constant4:
        /*0000*/ 	.dword	bucket


//--------------------- .text._Z10bucketsortPiS_  --------------------------
	.section	.text._Z10bucketsortPiS_,"ax",@progbits
	.align	128
        .global         _Z10bucketsortPiS_
        .type           _Z10bucketsortPiS_,@function
        .size           _Z10bucketsortPiS_,(.L_x_4 - _Z10bucketsortPiS_)
        .other          _Z10bucketsortPiS_,@"STO_CUDA_ENTRY STV_DEFAULT"
_Z10bucketsortPiS_:
.text._Z10bucketsortPiS_:
[----:B------:R-:W-:Y:S01]  /*0000*/  LDC R1, c[0x0][0x37c] ;  /* 0x0000df00ff017b82 */ /* 0x000fe20000000800 */
[----:B------:R-:W0:Y:S07]  /*0010*/  S2R R0, SR_TID.X ;  /* 0x0000000000007919 */ /* 0x000e2e0000002100 */
[----:B------:R-:W0:Y:S08]  /*0020*/  S2UR UR4, SR_CTAID.X ;  /* 0x00000000000479c3 */ /* 0x000e300000002500 */
[----:B------:R-:W0:Y:S02]  /*0030*/  LDC R9, c[0x0][0x360] ;  /* 0x0000d800ff097b82 */ /* 0x000e240000000800 */
[----:B0-----:R-:W-:-:S05]  /*0040*/  IMAD R9, R9, UR4, R0 ;  /* 0x0000000409097c24 */ /* 0x001fca000f8e0200 */
[----:B------:R-:W-:-:S13]  /*0050*/  ISETP.GE.AND P0, PT, R9, RZ, PT ;  /* 0x000000ff0900720c */ /* 0x000fda0003f06270 */
[----:B------:R-:W-:Y:S05]  /*0060*/  @!P0 EXIT ;  /* 0x000000000000894d */ /* 0x000fea0003800000 */
[----:B------:R-:W0:Y:S01]  /*0070*/  LDC.64 R2, c[0x0][0x388] ;  /* 0x0000e200ff027b82 */ /* 0x000e220000000a00 */
[----:B------:R-:W-:Y:S01]  /*0080*/  HFMA2 R0, -RZ, RZ, 0, 0 ;  /* 0x00000000ff007431 */ /* 0x000fe200000001ff */
[----:B------:R-:W-:Y:S01]  /*0090*/  MOV R11, RZ ;  /* 0x000000ff000b7202 */ /* 0x000fe20000000f00 */
[----:B------:R-:W1:Y:S05]  /*00a0*/  LDCU.64 UR4, c[0x0][0x358] ;  /* 0x00006b00ff0477ac */ /* 0x000e6a0008000a00 */
[----:B------:R-:W2:Y:S01]  /*00b0*/  LDC.64 R6, c[0x0][0x380] ;  /* 0x0000e000ff067b82 */ /* 0x000ea20000000a00 */
[----:B01----:R-:W-:-:S07]  /*00c0*/  IMAD.WIDE.U32 R2, R9, 0x4, R2 ;  /* 0x0000000409027825 */ /* 0x003fce00078e0002 */
.L_x_0:
[C---:B--2---:R-:W-:Y:S01]  /*00d0*/  IMAD.WIDE.U32 R4, R11.reuse, 0x4, R6 ;  /* 0x000000040b047825 */ /* 0x044fe200078e0006 */
[----:B------:R0:W-:Y:S05]  /*00e0*/  STG.E desc[UR4][R2.64], R11 ;  /* 0x0000000b02007986 */ /* 0x0001ea000c101904 */
[----:B------:R-:W2:Y:S01]  /*00f0*/  LDG.E R5, desc[UR4][R4.64] ;  /* 0x0000000404057981 */ /* 0x000ea2000c1e1900 */
[----:B0-----:R-:W-:Y:S02]  /*0100*/  IADD3 R11, PT, PT, R11, 0x1, RZ ;  /* 0x000000010b0b7810 */ /* 0x001fe40007ffe0ff */
[----:B--2---:R-:W-:-:S04]  /*0110*/  IADD3 R0, PT, PT, R5, R0, RZ ;  /* 0x0000000005007210 */ /* 0x004fc80007ffe0ff */
[----:B------:R-:W-:-:S13]  /*0120*/  ISETP.GT.AND P0, PT, R0, R9, PT ;  /* 0x000000090000720c */ /* 0x000fda0003f04270 */
[----:B------:R-:W-:Y:S05]  /*0130*/  @!P0 BRA `(.L_x_0) ;  /* 0xfffffffc00e48947 */ /* 0x000fea000383ffff */
[----:B------:R-:W-:Y:S05]  /*0140*/  EXIT ;  /* 0x000000000000794d */ /* 0x000fea0003800000 */
.L_x_1:
[----:B------:R-:W-:-:S00]  /*0150*/  BRA `(.L_x_1) ;  /* 0xfffffffc00fc7947 */ /* 0x000fc0000383ffff */
[----:B------:R-:W-:-:S00]  /*0160*/  NOP ;  /* 0x0000000000007918 */ /* 0x000fc00000000000 */
        /* <DEDUP_REMOVED lines=9> */
.L_x_4:


//--------------------- .text._Z9reductionPiS_    --------------------------
	.section	.text._Z9reductionPiS_,"ax",@progbits
	.align	128
        .global         _Z9reductionPiS_
        .type           _Z9reductionPiS_,@function
        .size           _Z9reductionPiS_,(.L_x_5 - _Z9reductionPiS_)
        .other          _Z9reductionPiS_,@"STO_CUDA_ENTRY STV_DEFAULT"
_Z9reductionPiS_:
.text._Z9reductionPiS_:
[----:B------:R-:W-:Y:S01]  /*0000*/  LDC R1, c[0x0][0x37c] ;  /* 0x0000df00ff017b82 */ /* 0x000fe20000000800 */
[----:B------:R-:W0:Y:S07]  /*0010*/  S2R R0, SR_TID.X ;  /* 0x0000000000007919 */ /* 0x000e2e0000002100 */
[----:B------:R-:W0:Y:S01]  /*0020*/  S2UR UR6, SR_CTAID.X ;  /* 0x00000000000679c3 */ /* 0x000e220000002500 */
[----:B------:R-:W1:Y:S07]  /*0030*/  LDCU.64 UR4, c[0x0][0x358] ;  /* 0x00006b00ff0477ac */ /* 0x000e6e0008000a00 */
[----:B------:R-:W0:Y:S08]  /*0040*/  LDC R5, c[0x0][0x360] ;  /* 0x0000d800ff057b82 */ /* 0x000e300000000800 */
[----:B------:R-:W2:Y:S01]  /*0050*/  LDC.64 R2, c[0x0][0x388] ;  /* 0x0000e200ff027b82 */ /* 0x000ea20000000a00 */
[----:B0-----:R-:W-:-:S04]  /*0060*/  IMAD R5, R5, UR6, R0 ;  /* 0x0000000605057c24 */ /* 0x001fc8000f8e0200 */
[----:B--2---:R-:W-:-:S03]  /*0070*/  IMAD.WIDE R2, R5, 0x4, R2 ;  /* 0x0000000405027825 */ /* 0x004fc600078e0202 */
[----:B------:R-:W0:Y:S03]  /*0080*/  LDC.64 R4, c[0x0][0x380] ;  /* 0x0000e000ff047b82 */ /* 0x000e260000000a00 */
[----:B-1----:R-:W0:Y:S01]  /*0090*/  LDG.E R3, desc[UR4][R2.64] ;  /* 0x0000000402037981 */ /* 0x002e22000c1e1900 */
[----:B------:R-:W-:Y:S02]  /*00a0*/  HFMA2 R7, -RZ, RZ, 0, 5.9604644775390625e-08 ;  /* 0x00000001ff077431 */ /* 0x000fe400000001ff */
[----:B0-----:R-:W-:-:S05]  /*00b0*/  IMAD.WIDE R4, R3, 0x4, R4 ;  /* 0x0000000403047825 */ /* 0x001fca00078e0204 */
[----:B------:R-:W-:Y:S01]  /*00c0*/  REDG.E.ADD.STRONG.GPU desc[UR4][R4.64], R7 ;  /* 0x000000070400798e */ /* 0x000fe2000c12e104 */
[----:B------:R-:W-:Y:S05]  /*00d0*/  EXIT ;  /* 0x000000000000794d */ /* 0x000fea0003800000 */
.L_x_2:
        /* <DEDUP_REMOVED lines=10> */
.L_x_5:


//--------------------- .text._Z14initializationPi --------------------------
	.section	.text._Z14initializationPi,"ax",@progbits
	.align	128
        .global         _Z14initializationPi
        .type           _Z14initializationPi,@function
        .size           _Z14initializationPi,(.L_x_6 - _Z14initializationPi)
        .other          _Z14initializationPi,@"STO_CUDA_ENTRY STV_DEFAULT"
_Z14initializationPi:
.text._Z14initializationPi:
[----:B------:R-:W-:Y:S01]  /*0000*/  LDC R1, c[0x0][0x37c] ;  /* 0x0000df00ff017b82 */ /* 0x000fe20000000800 */
[----:B------:R-:W0:Y:S07]  /*0010*/  S2R R0, SR_TID.X ;  /* 0x0000000000007919 */ /* 0x000e2e0000002100 */
[----:B------:R-:W0:Y:S01]  /*0020*/  S2UR UR6, SR_CTAID.X ;  /* 0x00000000000679c3 */ /* 0x000e220000002500 */
[----:B------:R-:W1:Y:S07]  /*0030*/  LDCU.64 UR4, c[0x0][0x358] ;  /* 0x00006b00ff0477ac */ /* 0x000e6e0008000a00 */
[----:B------:R-:W0:Y:S08]  /*0040*/  LDC R5, c[0x0][0x360] ;  /* 0x0000d800ff057b82 */ /* 0x000e300000000800 */
[----:B------:R-:W2:Y:S01]  /*0050*/  LDC.64 R2, c[0x0][0x380] ;  /* 0x0000e000ff027b82 */ /* 0x000ea20000000a00 */
[----:B0-----:R-:W-:-:S04]  /*0060*/  IMAD R5, R5, UR6, R0 ;  /* 0x0000000605057c24 */ /* 0x001fc8000f8e0200 */
[----:B--2---:R-:W-:-:S05]  /*0070*/  IMAD.WIDE R2, R5, 0x4, R2 ;  /* 0x0000000405027825 */ /* 0x004fca00078e0202 */
[----:B-1----:R-:W-:Y:S01]  /*0080*/  STG.E desc[UR4][R2.64], RZ ;  /* 0x000000ff02007986 */ /* 0x002fe2000c101904 */
[----:B------:R-:W-:Y:S05]  /*0090*/  EXIT ;  /* 0x000000000000794d */ /* 0x000fea0003800000 */
.L_x_3:
        /* <DEDUP_REMOVED lines=14> */
.L_x_6:


//--------------------- .nv.shared.reserved.0     --------------------------
	.section	.nv.shared.reserved.0,"aw",@nobits
	.weak		__nv_reservedSMEM_offset_0_alias
	.size		__nv_reservedSMEM_offset_0_alias, 0, 64
	.other		__nv_reservedSMEM_offset_0_alias,@"STO_CUDA_RESERVED_SHARED STV_DEFAULT"
__nv_reservedSMEM_offset_0_alias:
	.zero		0
	.zero		64


//--------------------- .nv.global                --------------------------
	.section	.nv.global,"aw",@nobits
	.align	4
.nv.global:
	.type		bucket,@object
	.size		bucket,(.L_0 - bucket)
	.other		bucket,@"STV_DEFAULT STO_CUDA_MANAGED"
bucket:
	.zero		20
.L_0:


//--------------------- .nv.constant0._Z10bucketsortPiS_ --------------------------
	.section	.nv.constant0._Z10bucketsortPiS_,"a",@progbits
	.sectionflags	@""
	.align	4
.nv.constant0._Z10bucketsortPiS_:
	.zero		912


//--------------------- .nv.constant0._Z9reductionPiS_ --------------------------
	.section	.nv.constant0._Z9reductionPiS_,"a",@progbits
	.sectionflags	@""
	.align	4
.nv.constant0._Z9reductionPiS_:
	.zero		912


//--------------------- .nv.constant0._Z14initializationPi --------------------------
	.section	.nv.constant0._Z14initializationPi,"a",@progbits
	.sectionflags	@""
	.align	4
.nv.constant0._Z14initializationPi:
	.zero		904


//--------------------- SYMBOLS --------------------------

	.type		.nv.reservedSmem.offset0,@object
	.size		.nv.reservedSmem.offset0,0x4
